	.headerflags	@"EF_CUDA_TEXMODE_UNIFIED EF_CUDA_64BIT_ADDRESS EF_CUDA_ACCELERATORS EF_CUDA_SM90 EF_CUDA_VIRTUAL_SM(EF_CUDA_SM90)"
	.elftype	@"ET_EXEC"


//--------------------- .nv.info                  --------------------------
	.section	.nv.info,"",@"SHT_CUDA_INFO"
	.align	4


	//----- nvinfo : EIATTR_REGCOUNT
	.align		4
        /*0000*/ 	.byte	0x04, 0x2f
        /*0002*/ 	.short	(.L_1 - .L_0)
	.align		4
.L_0:
        /*0004*/ 	.word	index@(triton_poi_fused_clone_15)
        /*0008*/ 	.word	0x0000000e


	//----- nvinfo : EIATTR_MIN_STACK_SIZE
	.align		4
.L_1:
        /*000c*/ 	.byte	0x04, 0x12
        /*000e*/ 	.short	(.L_3 - .L_2)
	.align		4
.L_2:
        /*0010*/ 	.word	index@(triton_poi_fused_clone_15)
        /*0014*/ 	.word	0x00000000


	//----- nvinfo : EIATTR_FRAME_SIZE
	.align		4
.L_3:
        /*0018*/ 	.byte	0x04, 0x11
        /*001a*/ 	.short	(.L_5 - .L_4)
	.align		4
.L_4:
        /*001c*/ 	.word	index@(triton_poi_fused_clone_15)
        /*0020*/ 	.word	0x00000000


	//----- nvinfo : EIATTR_MIN_STACK_SIZE
	.align		4
.L_5:
        /*0024*/ 	.byte	0x04, 0x12
        /*0026*/ 	.short	(.L_7 - .L_6)
	.align		4
.L_6:
        /*0028*/ 	.word	index@(triton_poi_fused_clone_15)
        /*002c*/ 	.word	0x00000000
.L_7:


//--------------------- .nv.info.triton_poi_fused_clone_15 --------------------------
	.section	.nv.info.triton_poi_fused_clone_15,"",@"SHT_CUDA_INFO"
	.sectionflags	@""
	.align	4


	//----- nvinfo : EIATTR_CUDA_API_VERSION
	.align		4
        /*0000*/ 	.byte	0x04, 0x37
        /*0002*/ 	.short	(.L_9 - .L_8)
.L_8:
        /*0004*/ 	.word	0x0000007c


	//----- nvinfo : EIATTR_KPARAM_INFO
	.align		4
.L_9:
        /*0008*/ 	.byte	0x04, 0x17
        /*000a*/ 	.short	(.L_11 - .L_10)
.L_10:
        /*000c*/ 	.word	0x00000000
        /*0010*/ 	.short	0x0002
        /*0012*/ 	.short	0x0010
        /*0014*/ 	.byte	0x00, 0xf0, 0x11, 0x00


	//----- nvinfo : EIATTR_KPARAM_INFO
	.align		4
.L_11:
        /*0018*/ 	.byte	0x04, 0x17
        /*001a*/ 	.short	(.L_13 - .L_12)
.L_12:
        /*001c*/ 	.word	0x00000000
        /*0020*/ 	.short	0x0001
        /*0022*/ 	.short	0x0008
        /*0024*/ 	.byte	0x00, 0xf4, 0x21, 0x00


	//----- nvinfo : EIATTR_KPARAM_INFO
	.align		4
.L_13:
        /*0028*/ 	.byte	0x04, 0x17
        /*002a*/ 	.short	(.L_15 - .L_14)
.L_14:
        /*002c*/ 	.word	0x00000000
        /*0030*/ 	.short	0x0000
        /*0032*/ 	.short	0x0000
        /*0034*/ 	.byte	0x00, 0xf4, 0x21, 0x00


	//----- nvinfo : EIATTR_SPARSE_MMA_MASK
	.align		4
.L_15:
        /*0038*/ 	.byte	0x03, 0x50
        /*003a*/ 	.short	0x0000


	//----- nvinfo : EIATTR_MAXREG_COUNT
	.align		4
        /*003c*/ 	.byte	0x03, 0x1b
        /*003e*/ 	.short	0x00ff


	//----- nvinfo : EIATTR_EXIT_INSTR_OFFSETS
	.align		4
        /*0040*/ 	.byte	0x04, 0x1c
        /*0042*/ 	.short	(.L_17 - .L_16)


	//   ....[0]....
.L_16:
        /*0044*/ 	.word	0x000001c0


	//----- nvinfo : EIATTR_REQNTID
	.align		4
.L_17:
        /*0048*/ 	.byte	0x04, 0x10
        /*004a*/ 	.short	(.L_19 - .L_18)
.L_18:
        /*004c*/ 	.word	0x00000100
        /*0050*/ 	.word	0x00000001
        /*0054*/ 	.word	0x00000001


	//----- nvinfo : EIATTR_CBANK_PARAM_SIZE
	.align		4
.L_19:
        /*0058*/ 	.byte	0x03, 0x19
        /*005a*/ 	.short	0x0014


	//----- nvinfo : EIATTR_PARAM_CBANK
	.align		4
        /*005c*/ 	.byte	0x04, 0x0a
        /*005e*/ 	.short	(.L_21 - .L_20)
	.align		4
.L_20:
        /*0060*/ 	.word	index@(.nv.constant0.triton_poi_fused_clone_15)
        /*0064*/ 	.short	0x0210
        /*0066*/ 	.short	0x0014


	//----- nvinfo : EIATTR_SW_WAR
	.align		4
.L_21:
        /*0068*/ 	.byte	0x04, 0x36
        /*006a*/ 	.short	(.L_23 - .L_22)
.L_22:
        /*006c*/ 	.word	0x00000008
.L_23:


//--------------------- .nv.callgraph             --------------------------
	.section	.nv.callgraph,"",@"SHT_CUDA_CALLGRAPH"
	.align	4
	.sectionentsize	8
	.align		4
        /*0000*/ 	.word	0x00000000
	.align		4
        /*0004*/ 	.word	0xffffffff
	.align		4
        /*0008*/ 	.word	0x00000000
	.align		4
        /*000c*/ 	.word	0xfffffffe
	.align		4
        /*0010*/ 	.word	0x00000000
	.align		4
        /*0014*/ 	.word	0xfffffffd
	.align		4
        /*0018*/ 	.word	0x00000000
	.align		4
        /*001c*/ 	.word	0xfffffffc


//--------------------- .text.triton_poi_fused_clone_15 --------------------------
	.section	.text.triton_poi_fused_clone_15,"ax",@progbits
	.align	128
        .global         triton_poi_fused_clone_15
        .type           triton_poi_fused_clone_15,@function
        .size           triton_poi_fused_clone_15,(.L_x_1 - triton_poi_fused_clone_15)
        .other          triton_poi_fused_clone_15,@"STO_CUDA_ENTRY STV_DEFAULT"
triton_poi_fused_clone_15:
.text.triton_poi_fused_clone_15:
[----:B------:R-:W-:Y:S01]  /*0000*/  LDC R1, c[0x0][0x28] ;  /* 0x00000a00ff017b82 */ /* 0x000fe20000000800 */
[----:B------:R-:W1:Y:S07]  /*0010*/  S2R R0, SR_TID.X ;  /* 0x0000000000007919 */ /* 0x000e6e0000002100 */
[----:B------:R-:W2:Y:S01]  /*0020*/  LDC.64 R2, c[0x0][0x210] ;  /* 0x00008400ff027b82 */ /* 0x000ea20000000a00 */
[----:B------:R-:W-:Y:S01]  /*0030*/  ULDC.64 UR4, c[0x0][0x208] ;  /* 0x0000820000047ab9 */ /* 0x000fe20000000a00 */
[----:B------:R-:W3:Y:S01]  /*0040*/  S2R R7, SR_CTAID.X ;  /* 0x0000000000077919 */ /* 0x000ee20000002500 */
[----:B-1----:R-:W-:-:S05]  /*0050*/  IMAD.SHL.U32 R0, R0, 0x2, RZ ;  /* 0x0000000200007824 */ /* 0x002fca00078e00ff */
[----:B------:R-:W-:-:S05]  /*0060*/  LOP3.LUT R0, R0, 0x1fe, RZ, 0xc0, !PT ;  /* 0x000001fe00007812 */ /* 0x000fca00078ec0ff */
[----:B---3--:R-:W-:-:S04]  /*0070*/  IMAD R7, R7, 0x200, R0 ;  /* 0x0000020007077824 */ /* 0x008fc800078e0200 */
[----:B------:R-:W-:-:S05]  /*0080*/  IMAD.HI R0, R7, 0x2aaaaaab, RZ ;  /* 0x2aaaaaab07007827 */ /* 0x000fca00078e02ff */
[----:B------:R-:W-:-:S04]  /*0090*/  SHF.R.U32.HI R5, RZ, 0x1f, R0 ;  /* 0x0000001fff057819 */ /* 0x000fc80000011600 */
[CC--:B------:R-:W-:Y:S02]  /*00a0*/  LEA.HI.SX32 R6, R0.reuse, R5.reuse, 0x16 ;  /* 0x0000000500067211 */ /* 0x0c0fe400078fb2ff */
[-C--:B------:R-:W-:Y:S02]  /*00b0*/  LEA.HI.SX32 R4, R0, R5.reuse, 0x19 ;  /* 0x0000000500047211 */ /* 0x080fe400078fcaff */
[----:B------:R-:W-:Y:S02]  /*00c0*/  LEA.HI R8, R6, R6, RZ, 0x1 ;  /* 0x0000000606087211 */ /* 0x000fe400078f08ff */
[----:B------:R-:W-:Y:S01]  /*00d0*/  LEA.HI.SX32 R11, R0, R5, 0x15 ;  /* 0x00000005000b7211 */ /* 0x000fe200078faaff */
[----:B------:R-:W-:Y:S01]  /*00e0*/  IMAD R0, R4, -0x300, R7 ;  /* 0xfffffd0004007824 */ /* 0x000fe200078e0207 */
[----:B------:R-:W-:Y:S02]  /*00f0*/  LOP3.LUT R9, R8, 0xfffffe, RZ, 0xc0, !PT ;  /* 0x00fffffe08097812 */ /* 0x000fe400078ec0ff */
[----:B------:R-:W-:Y:S01]  /*0100*/  LEA.HI R5, R4, R4, RZ, 0x3 ;  /* 0x0000000404057211 */ /* 0x000fe200078f18ff */
[----:B------:R-:W-:Y:S01]  /*0110*/  IMAD R0, R11, 0x3000, R0 ;  /* 0x000030000b007824 */ /* 0x000fe200078e0200 */
[----:B------:R-:W-:-:S02]  /*0120*/  IADD3 R9, R6, -R9, RZ ;  /* 0x8000000906097210 */ /* 0x000fc40007ffe0ff */
[----:B------:R-:W-:-:S03]  /*0130*/  LOP3.LUT R5, R5, 0x7ffff8, RZ, 0xc0, !PT ;  /* 0x007ffff805057812 */ /* 0x000fc600078ec0ff */
[----:B------:R-:W-:Y:S02]  /*0140*/  IMAD R0, R9, 0x300, R0 ;  /* 0x0000030009007824 */ /* 0x000fe400078e0200 */
[----:B------:R-:W-:-:S04]  /*0150*/  IMAD.IADD R5, R4, 0x1, -R5 ;  /* 0x0000000104057824 */ /* 0x000fc800078e0a05 */
[----:B------:R-:W-:-:S04]  /*0160*/  IMAD R5, R5, 0x600, R0 ;  /* 0x0000060005057824 */ /* 0x000fc800078e0200 */
[----:B--2---:R-:W-:Y:S02]  /*0170*/  IMAD.WIDE R2, R5, 0x4, R2 ;  /* 0x0000000405027825 */ /* 0x004fe400078e0202 */
[----:B------:R-:W1:Y:S04]  /*0180*/  LDC.64 R4, c[0x0][0x218] ;  /* 0x00008600ff047b82 */ /* 0x000e680000000a00 */
[----:B------:R-:W2:Y:S01]  /*0190*/  LDG.E.64 R2, desc[UR4][R2.64] ;  /* 0x0000000402027981 */ /* 0x000ea2000c1e1b00 */
[----:B-1----:R-:W-:-:S05]  /*01a0*/  IMAD.WIDE R4, R7, 0x4, R4 ;  /* 0x0000000407047825 */ /* 0x002fca00078e0204 */
[----:B--2---:R-:W-:Y:S01]  /*01b0*/  STG.E.64 desc[UR4][R4.64], R2 ;  /* 0x0000000204007986 */ /* 0x004fe2000c101b04 */
[----:B------:R-:W-:Y:S05]  /*01c0*/  EXIT ;  /* 0x000000000000794d */ /* 0x000fea0003800000 */
.L_x_0:
[----:B------:R-:W-:-:S00]  /*01d0*/  BRA `(.L_x_0) ;  /* 0xfffffffc00fc7947 */ /* 0x000fc0000383ffff */
[----:B------:R-:W-:-:S00]  /*01e0*/  NOP ;  /* 0x0000000000007918 */ /* 0x000fc00000000000 */
        /* <DEDUP_REMOVED lines=9> */
.L_x_1:


//--------------------- .nv.constant0.triton_poi_fused_clone_15 --------------------------
	.section	.nv.constant0.triton_poi_fused_clone_15,"a",@progbits
	.sectionflags	@""
	.align	4
.nv.constant0.triton_poi_fused_clone_15:
	.zero		548
